//
// Generated by NVIDIA NVVM Compiler
//
// Compiler Build ID: CL-36424714
// Cuda compilation tools, release 13.0, V13.0.88
// Based on NVVM 20.0.0
//

.version 9.0
.target sm_100
.address_size 64

	// .globl	_Z12g_buble_sortPi
.extern .func  (.param .b32 func_retval0) vprintf
(
	.param .b64 vprintf_param_0,
	.param .b64 vprintf_param_1
)
;
.global .align 1 .b8 $str[20] = {72, 101, 108, 108, 111, 32, 102, 114, 111, 109, 32, 100, 101, 118, 105, 99, 101, 33, 10};

.visible .entry _Z12g_buble_sortPi(
	.param .u64 .ptr .align 1 _Z12g_buble_sortPi_param_0
)
{
	.reg .b32 	%r<3>;
	.reg .b64 	%rd<3>;

	mov.u64 	%rd1, $str;
	cvta.global.u64 	%rd2, %rd1;
	{ // callseq 0, 0
	.param .b64 param0;
	st.param.b64 	[param0], %rd2;
	.param .b64 param1;
	st.param.b64 	[param1], 0;
	.param .b32 retval0;
	call.uni (retval0), 
	vprintf, 
	(
	param0, 
	param1
	);
	ld.param.b32 	%r1, [retval0];
	} // callseq 0
	ret;

}


// ===== COMPILED SASS (sm_100) =====

	.target	sm_100

	.elftype	@"ET_EXEC"


//--------------------- .note.nv.tkinfo           --------------------------
	.section	.note.nv.tkinfo,"",@"SHT_NOTE"
	.sectionflags	@"SHF_NOTE_NV_TKINFO"
	.tkinfo
        /*0018*/ 	.word	0x00000002
        /*0030*/ 	.string	""
        /*0030*/ 	.string	"ptxas"
        /*0030*/ 	.string	"Cuda compilation tools, release 13.0, V13.0.88"
        /*0030*/ 	.string	"Build cuda_13.0.r13.0/compiler.36424714_0"
        /*0030*/ 	.string	"-arch sm_100 -m 64 "



//--------------------- .note.nv.cuinfo           --------------------------
	.section	.note.nv.cuinfo,"",@"SHT_NOTE"
	.sectionflags	@"SHF_NOTE_NV_CUINFO"
        /*0018*/ 	.short	0x0002
        /*001a*/ 	.short	0x0064
        /*001c*/ 	.short	0x0082
	.zero		2


//--------------------- .nv.info                  --------------------------
	.section	.nv.info,"",@"SHT_CUDA_INFO"
	.align	4


	//----- nvinfo : EIATTR_REGCOUNT
	.align		4
        /*0000*/ 	.byte	0x04, 0x2f
        /*0002*/ 	.short	(.L_2 - .L_1)
	.align		4
.L_1:
        /*0004*/ 	.word	index@(_Z12g_buble_sortPi)
        /*0008*/ 	.word	0x00000018


	//----- nvinfo : EIATTR_FRAME_SIZE
	.align		4
.L_2:
        /*000c*/ 	.byte	0x04, 0x11
        /*000e*/ 	.short	(.L_4 - .L_3)
	.align		4
.L_3:
        /*0010*/ 	.word	index@(_Z12g_buble_sortPi)
        /*0014*/ 	.word	0x00000000


	//----- nvinfo : EIATTR_MIN_STACK_SIZE
	.align		4
.L_4:
        /*0018*/ 	.byte	0x04, 0x12
        /*001a*/ 	.short	(.L_6 - .L_5)
	.align		4
.L_5:
        /*001c*/ 	.word	index@(_Z12g_buble_sortPi)
        /*0020*/ 	.word	0x00000000
.L_6:


//--------------------- .nv.compat                --------------------------
	.section	.nv.compat,"",@"SHT_CUDA_COMPAT_INFO"
	.align	4
        /*0000*/ 	.byte	0x02, 0x09, 0x00, 0x00, 0x02, 0x02, 0x01, 0x00, 0x02, 0x05, 0x05, 0x00, 0x03, 0x07, 0x01, 0x01
        /*0010*/ 	.byte	0x02, 0x03, 0x00, 0x00, 0x02, 0x06, 0x01, 0x00, 0x04, 0x0b, 0x08, 0x00, 0x09, 0x00, 0x00, 0x00
        /*0020*/ 	.byte	0x00, 0x00, 0x00, 0x00


//--------------------- .nv.info._Z12g_buble_sortPi --------------------------
	.section	.nv.info._Z12g_buble_sortPi,"",@"SHT_CUDA_INFO"
	.sectionflags	@""
	.align	4


	//----- nvinfo : EIATTR_CUDA_API_VERSION
	.align		4
        /*0000*/ 	.byte	0x04, 0x37
        /*0002*/ 	.short	(.L_8 - .L_7)
.L_7:
        /*0004*/ 	.word	0x00000082


	//----- nvinfo : EIATTR_KPARAM_INFO
	.align		4
.L_8:
        /*0008*/ 	.byte	0x04, 0x17
        /*000a*/ 	.short	(.L_10 - .L_9)
.L_9:
        /*000c*/ 	.word	0x00000000
        /*0010*/ 	.short	0x0000
        /*0012*/ 	.short	0x0000
        /*0014*/ 	.byte	0x00, 0xf5, 0x21, 0x00


	//----- nvinfo : EIATTR_SPARSE_MMA_MASK
	.align		4
.L_10:
        /*0018*/ 	.byte	0x03, 0x50
        /*001a*/ 	.short	0x0000


	//----- nvinfo : EIATTR_MAXREG_COUNT
	.align		4
        /*001c*/ 	.byte	0x03, 0x1b
        /*001e*/ 	.short	0x00ff


	//----- nvinfo : EIATTR_EXTERNS
	.align		4
        /*0020*/ 	.byte	0x04, 0x0f
        /*0022*/ 	.short	(.L_12 - .L_11)


	//   ....[0]....
	.align		4
.L_11:
        /*0024*/ 	.word	index@(vprintf)


	//----- nvinfo : EIATTR_MERCURY_ISA_VERSION
	.align		4
.L_12:
        /*0028*/ 	.byte	0x03, 0x5f
        /*002a*/ 	.short	0x0101


	//----- nvinfo : EIATTR_VRC_CTA_INIT_COUNT
	.align		4
        /*002c*/ 	.byte	0x02, 0x4a
	.zero		1
	.zero		1


	//----- nvinfo : EIATTR_SYSCALL_OFFSETS
	.align		4
        /*0030*/ 	.byte	0x04, 0x46
        /*0032*/ 	.short	(.L_14 - .L_13)


	//   ....[0]....
.L_13:
        /*0034*/ 	.word	0x00000080


	//----- nvinfo : EIATTR_EXIT_INSTR_OFFSETS
	.align		4
.L_14:
        /*0038*/ 	.byte	0x04, 0x1c
        /*003a*/ 	.short	(.L_16 - .L_15)


	//   ....[0]....
.L_15:
        /*003c*/ 	.word	0x00000090


	//----- nvinfo : EIATTR_CBANK_PARAM_SIZE
	.align		4
.L_16:
        /*0040*/ 	.byte	0x03, 0x19
        /*0042*/ 	.short	0x0008


	//----- nvinfo : EIATTR_PARAM_CBANK
	.align		4
        /*0044*/ 	.byte	0x04, 0x0a
        /*0046*/ 	.short	(.L_18 - .L_17)
	.align		4
.L_17:
        /*0048*/ 	.word	index@(.nv.constant0._Z12g_buble_sortPi)
        /*004c*/ 	.short	0x0380
        /*004e*/ 	.short	0x0008


	//----- nvinfo : EIATTR_SW_WAR
	.align		4
.L_18:
        /*0050*/ 	.byte	0x04, 0x36
        /*0052*/ 	.short	(.L_20 - .L_19)
.L_19:
        /*0054*/ 	.word	0x00000008
.L_20:


//--------------------- .nv.callgraph             --------------------------
	.section	.nv.callgraph,"",@"SHT_CUDA_CALLGRAPH"
	.align	4
	.sectionentsize	8
	.align		4
        /*0000*/ 	.word	0x00000000
	.align		4
        /*0004*/ 	.word	0xffffffff
	.align		4
        /*0008*/ 	.word	index@(_Z12g_buble_sortPi)
	.align		4
        /*000c*/ 	.word	index@(vprintf)
	.align		4
        /*0010*/ 	.word	0x00000000
	.align		4
        /*0014*/ 	.word	0xfffffffe
	.align		4
        /*0018*/ 	.word	0x00000000
	.align		4
        /*001c*/ 	.word	0xfffffffd
	.align		4
        /*0020*/ 	.word	0x00000000
	.align		4
        /*0024*/ 	.word	0xfffffffc


//--------------------- .nv.constant4             --------------------------
	.section	.nv.constant4,"a",@progbits
	.align	8
	.align		8
.nv.constant4:
        /*0000*/ 	.dword	vprintf
	.align		8
        /*0008*/ 	.dword	$str


//--------------------- .text._Z12g_buble_sortPi  --------------------------
	.section	.text._Z12g_buble_sortPi,"ax",@progbits
	.align	128
        .global         _Z12g_buble_sortPi
        .type           _Z12g_buble_sortPi,@function
        .size           _Z12g_buble_sortPi,(.L_x_2 - _Z12g_buble_sortPi)
        .other          _Z12g_buble_sortPi,@"STO_CUDA_ENTRY STV_DEFAULT"
_Z12g_buble_sortPi:
.text._Z12g_buble_sortPi:
[----:B------:R-:W0:Y:S01]  /*0000*/  LDC R1, c[0x0][0x37c] ;  /* 0x0000df00ff017b82 */ /* 0x000e220000000800 */
[----:B------:R-:W-:Y:S01]  /*0010*/  MOV R0, 0x0 ;  /* 0x0000000000007802 */ /* 0x000fe20000000f00 */
[----:B------:R-:W1:Y:S01]  /*0020*/  LDCU.64 UR4, c[0x4][0x8] ;  /* 0x01000100ff0477ac */ /* 0x000e620008000a00 */
[----:B------:R-:W-:-:S05]  /*0030*/  CS2R R6, SRZ ;  /* 0x0000000000067805 */ /* 0x000fca000001ff00 */
[----:B------:R2:W3:Y:S01]  /*0040*/  LDC.64 R2, c[0x4][R0] ;  /* 0x0100000000027b82 */ /* 0x0004e20000000a00 */
[----:B-1----:R-:W-:Y:S02]  /*0050*/  IMAD.U32 R4, RZ, RZ, UR4 ;  /* 0x00000004ff047e24 */ /* 0x002fe4000f8e00ff */
[----:B--2---:R-:W-:-:S07]  /*0060*/  IMAD.U32 R5, RZ, RZ, UR5 ;  /* 0x00000005ff057e24 */ /* 0x004fce000f8e00ff */
[----:B------:R-:W-:-:S07]  /*0070*/  LEPC R20, `(.L_x_0) ;  /* 0x000000001014794e */ /* 0x000fce0000000000 */
[----:B0--3--:R-:W-:Y:S05]  /*0080*/  CALL.ABS.NOINC R2 ;  /* 0x0000000002007343 */ /* 0x009fea0003c00000 */
.L_x_0:
[----:B------:R-:W-:Y:S05]  /*0090*/  EXIT ;  /* 0x000000000000794d */ /* 0x000fea0003800000 */
.L_x_1:
[----:B------:R-:W-:-:S00]  /*00a0*/  BRA `(.L_x_1) ;  /* 0xfffffffc00fc7947 */ /* 0x000fc0000383ffff */
[----:B------:R-:W-:-:S00]  /*00b0*/  NOP ;  /* 0x0000000000007918 */ /* 0x000fc00000000000 */
        /* <DEDUP_REMOVED lines=12> */
.L_x_2:


//--------------------- .nv.global.init           --------------------------
	.section	.nv.global.init,"aw",@progbits
.nv.global.init:
	.type		$str,@object
	.size		$str,(.L_0 - $str)
$str:
        /*0000*/ 	.byte	0x48, 0x65, 0x6c, 0x6c, 0x6f, 0x20, 0x66, 0x72, 0x6f, 0x6d, 0x20, 0x64, 0x65, 0x76, 0x69, 0x63
        /*0010*/ 	.byte	0x65, 0x21, 0x0a, 0x00
.L_0:


//--------------------- .nv.shared.reserved.0     --------------------------
	.section	.nv.shared.reserved.0,"aw",@nobits
	.weak		__nv_reservedSMEM_offset_0_alias
	.size		__nv_reservedSMEM_offset_0_alias, 0, 64
	.other		__nv_reservedSMEM_offset_0_alias,@"STO_CUDA_RESERVED_SHARED STV_DEFAULT"
__nv_reservedSMEM_offset_0_alias:
	.zero		0
	.zero		64


//--------------------- .nv.constant0._Z12g_buble_sortPi --------------------------
	.section	.nv.constant0._Z12g_buble_sortPi,"a",@progbits
	.sectionflags	@""
	.align	4
.nv.constant0._Z12g_buble_sortPi:
	.zero		904


//--------------------- SYMBOLS --------------------------

	.type		.nv.reservedSmem.offset0,@object
	.size		.nv.reservedSmem.offset0,0x4
	.type		vprintf,@function
